	.headerflags	@"EF_CUDA_TEXMODE_UNIFIED EF_CUDA_64BIT_ADDRESS EF_CUDA_ACCELERATORS EF_CUDA_SM90 EF_CUDA_VIRTUAL_SM(EF_CUDA_SM90)"
	.elftype	@"ET_EXEC"


//--------------------- .nv.info                  --------------------------
	.section	.nv.info,"",@"SHT_CUDA_INFO"
	.align	4


	//----- nvinfo : EIATTR_REGCOUNT
	.align		4
        /*0000*/ 	.byte	0x04, 0x2f
        /*0002*/ 	.short	(.L_4 - .L_3)
	.align		4
.L_3:
        /*0004*/ 	.word	index@(triton_red_fused_add_embedding_mean_pow_sub_3)
        /*0008*/ 	.word	0x00000020


	//----- nvinfo : EIATTR_MIN_STACK_SIZE
	.align		4
.L_4:
        /*000c*/ 	.byte	0x04, 0x12
        /*000e*/ 	.short	(.L_6 - .L_5)
	.align		4
.L_5:
        /*0010*/ 	.word	index@(triton_red_fused_add_embedding_mean_pow_sub_3)
        /*0014*/ 	.word	0x00000000


	//----- nvinfo : EIATTR_FRAME_SIZE
	.align		4
.L_6:
        /*0018*/ 	.byte	0x04, 0x11
        /*001a*/ 	.short	(.L_8 - .L_7)
	.align		4
.L_7:
        /*001c*/ 	.word	index@(triton_red_fused_add_embedding_mean_pow_sub_3)
        /*0020*/ 	.word	0x00000000


	//----- nvinfo : EIATTR_MIN_STACK_SIZE
	.align		4
.L_8:
        /*0024*/ 	.byte	0x04, 0x12
        /*0026*/ 	.short	(.L_10 - .L_9)
	.align		4
.L_9:
        /*0028*/ 	.word	index@(triton_red_fused_add_embedding_mean_pow_sub_3)
        /*002c*/ 	.word	0x00000000
.L_10:


//--------------------- .nv.info.triton_red_fused_add_embedding_mean_pow_sub_3 --------------------------
	.section	.nv.info.triton_red_fused_add_embedding_mean_pow_sub_3,"",@"SHT_CUDA_INFO"
	.sectionflags	@""
	.align	4


	//----- nvinfo : EIATTR_CUDA_API_VERSION
	.align		4
        /*0000*/ 	.byte	0x04, 0x37
        /*0002*/ 	.short	(.L_12 - .L_11)
.L_11:
        /*0004*/ 	.word	0x0000007c


	//----- nvinfo : EIATTR_KPARAM_INFO
	.align		4
.L_12:
        /*0008*/ 	.byte	0x04, 0x17
        /*000a*/ 	.short	(.L_14 - .L_13)
.L_13:
        /*000c*/ 	.word	0x00000000
        /*0010*/ 	.short	0x0005
        /*0012*/ 	.short	0x0028
        /*0014*/ 	.byte	0x00, 0xf0, 0x11, 0x00


	//----- nvinfo : EIATTR_KPARAM_INFO
	.align		4
.L_14:
        /*0018*/ 	.byte	0x04, 0x17
        /*001a*/ 	.short	(.L_16 - .L_15)
.L_15:
        /*001c*/ 	.word	0x00000000
        /*0020*/ 	.short	0x0004
        /*0022*/ 	.short	0x0020
        /*0024*/ 	.byte	0x00, 0xf4, 0x21, 0x00


	//----- nvinfo : EIATTR_KPARAM_INFO
	.align		4
.L_16:
        /*0028*/ 	.byte	0x04, 0x17
        /*002a*/ 	.short	(.L_18 - .L_17)
.L_17:
        /*002c*/ 	.word	0x00000000
        /*0030*/ 	.short	0x0003
        /*0032*/ 	.short	0x0018
        /*0034*/ 	.byte	0x00, 0xf4, 0x21, 0x00


	//----- nvinfo : EIATTR_KPARAM_INFO
	.align		4
.L_18:
        /*0038*/ 	.byte	0x04, 0x17
        /*003a*/ 	.short	(.L_20 - .L_19)
.L_19:
        /*003c*/ 	.word	0x00000000
        /*0040*/ 	.short	0x0002
        /*0042*/ 	.short	0x0010
        /*0044*/ 	.byte	0x00, 0xf4, 0x21, 0x00


	//----- nvinfo : EIATTR_KPARAM_INFO
	.align		4
.L_20:
        /*0048*/ 	.byte	0x04, 0x17
        /*004a*/ 	.short	(.L_22 - .L_21)
.L_21:
        /*004c*/ 	.word	0x00000000
        /*0050*/ 	.short	0x0001
        /*0052*/ 	.short	0x0008
        /*0054*/ 	.byte	0x00, 0xf4, 0x21, 0x00


	//----- nvinfo : EIATTR_KPARAM_INFO
	.align		4
.L_22:
        /*0058*/ 	.byte	0x04, 0x17
        /*005a*/ 	.short	(.L_24 - .L_23)
.L_23:
        /*005c*/ 	.word	0x00000000
        /*0060*/ 	.short	0x0000
        /*0062*/ 	.short	0x0000
        /*0064*/ 	.byte	0x00, 0xf4, 0x21, 0x00


	//----- nvinfo : EIATTR_SPARSE_MMA_MASK
	.align		4
.L_24:
        /*0068*/ 	.byte	0x03, 0x50
        /*006a*/ 	.short	0x0000


	//----- nvinfo : EIATTR_MAXREG_COUNT
	.align		4
        /*006c*/ 	.byte	0x03, 0x1b
        /*006e*/ 	.short	0x00ff


	//----- nvinfo : EIATTR_EXTERNS
	.align		4
        /*0070*/ 	.byte	0x04, 0x0f
        /*0072*/ 	.short	(.L_26 - .L_25)


	//   ....[0]....
	.align		4
.L_25:
        /*0074*/ 	.word	index@(__assertfail)


	//----- nvinfo : EIATTR_COOP_GROUP_MASK_REGIDS
	.align		4
.L_26:
        /*0078*/ 	.byte	0x04, 0x29
        /*007a*/ 	.short	(.L_28 - .L_27)


	//   ....[0]....
.L_27:
        /*007c*/ 	.word	0xffffffff


	//   ....[1]....
        /*0080*/ 	.word	0xffffffff


	//   ....[2]....
        /*0084*/ 	.word	0xffffffff


	//   ....[3]....
        /*0088*/ 	.word	0xffffffff


	//   ....[4]....
        /*008c*/ 	.word	0xffffffff


	//   ....[5]....
        /*0090*/ 	.word	0xffffffff


	//----- nvinfo : EIATTR_COOP_GROUP_INSTR_OFFSETS
	.align		4
.L_28:
        /*0094*/ 	.byte	0x04, 0x28
        /*0096*/ 	.short	(.L_30 - .L_29)


	//   ....[0]....
.L_29:
        /*0098*/ 	.word	0x00000820


	//   ....[1]....
        /*009c*/ 	.word	0x00000840


	//   ....[2]....
        /*00a0*/ 	.word	0x00000860


	//   ....[3]....
        /*00a4*/ 	.word	0x00000880


	//   ....[4]....
        /*00a8*/ 	.word	0x000008a0


	//   ....[5]....
        /*00ac*/ 	.word	0x00000940


	//----- nvinfo : EIATTR_SYSCALL_OFFSETS
	.align		4
.L_30:
        /*00b0*/ 	.byte	0x04, 0x46
        /*00b2*/ 	.short	(.L_32 - .L_31)


	//   ....[0]....
.L_31:
        /*00b4*/ 	.word	0x00000490


	//----- nvinfo : EIATTR_EXIT_INSTR_OFFSETS
	.align		4
.L_32:
        /*00b8*/ 	.byte	0x04, 0x1c
        /*00ba*/ 	.short	(.L_34 - .L_33)


	//   ....[0]....
.L_33:
        /*00bc*/ 	.word	0x000009b0


	//   ....[1]....
        /*00c0*/ 	.word	0x000009f0


	//----- nvinfo : EIATTR_REQNTID
	.align		4
.L_34:
        /*00c4*/ 	.byte	0x04, 0x10
        /*00c6*/ 	.short	(.L_36 - .L_35)
.L_35:
        /*00c8*/ 	.word	0x00000040
        /*00cc*/ 	.word	0x00000001
        /*00d0*/ 	.word	0x00000001


	//----- nvinfo : EIATTR_CRS_STACK_SIZE
	.align		4
.L_36:
        /*00d4*/ 	.byte	0x04, 0x1e
        /*00d6*/ 	.short	(.L_38 - .L_37)
.L_37:
        /*00d8*/ 	.word	0x00000000


	//----- nvinfo : EIATTR_CBANK_PARAM_SIZE
	.align		4
.L_38:
        /*00dc*/ 	.byte	0x03, 0x19
        /*00de*/ 	.short	0x002c


	//----- nvinfo : EIATTR_PARAM_CBANK
	.align		4
        /*00e0*/ 	.byte	0x04, 0x0a
        /*00e2*/ 	.short	(.L_40 - .L_39)
	.align		4
.L_39:
        /*00e4*/ 	.word	index@(.nv.constant0.triton_red_fused_add_embedding_mean_pow_sub_3)
        /*00e8*/ 	.short	0x0210
        /*00ea*/ 	.short	0x002c


	//----- nvinfo : EIATTR_SW_WAR
	.align		4
.L_40:
        /*00ec*/ 	.byte	0x04, 0x36
        /*00ee*/ 	.short	(.L_42 - .L_41)
.L_41:
        /*00f0*/ 	.word	0x00000008
.L_42:


//--------------------- .nv.callgraph             --------------------------
	.section	.nv.callgraph,"",@"SHT_CUDA_CALLGRAPH"
	.align	4
	.sectionentsize	8
	.align		4
        /*0000*/ 	.word	0x00000000
	.align		4
        /*0004*/ 	.word	0xffffffff
	.align		4
        /*0008*/ 	.word	index@(triton_red_fused_add_embedding_mean_pow_sub_3)
	.align		4
        /*000c*/ 	.word	index@(__assertfail)
	.align		4
        /*0010*/ 	.word	0x00000000
	.align		4
        /*0014*/ 	.word	0xfffffffe
	.align		4
        /*0018*/ 	.word	0x00000000
	.align		4
        /*001c*/ 	.word	0xfffffffd
	.align		4
        /*0020*/ 	.word	0x00000000
	.align		4
        /*0024*/ 	.word	0xfffffffc


//--------------------- .nv.constant4             --------------------------
	.section	.nv.constant4,"a",@progbits
	.align	8
	.align		8
.nv.constant4:
        /*0000*/ 	.dword	__assertfail
	.align		8
        /*0008*/ 	.dword	assertFunc_0
	.align		8
        /*0010*/ 	.dword	assertFile_0
	.align		8
        /*0018*/ 	.dword	assertMessage_0


//--------------------- .text.triton_red_fused_add_embedding_mean_pow_sub_3 --------------------------
	.section	.text.triton_red_fused_add_embedding_mean_pow_sub_3,"ax",@progbits
	.sectionflags	@"SHF_BARRIERS=1"
	.align	128
        .global         triton_red_fused_add_embedding_mean_pow_sub_3
        .type           triton_red_fused_add_embedding_mean_pow_sub_3,@function
        .size           triton_red_fused_add_embedding_mean_pow_sub_3,(.L_x_2 - triton_red_fused_add_embedding_mean_pow_sub_3)
        .other          triton_red_fused_add_embedding_mean_pow_sub_3,@"STO_CUDA_ENTRY STV_DEFAULT"
triton_red_fused_add_embedding_mean_pow_sub_3:
.text.triton_red_fused_add_embedding_mean_pow_sub_3:
[----:B------:R-:W0:Y:S02]  /*0000*/  LDC R1, c[0x0][0x28] ;  /* 0x00000a00ff017b82 */ /* 0x000e240000000800 */
[----:B------:R-:W1:Y:S01]  /*0010*/  S2R R9, SR_TID.X ;  /* 0x0000000000097919 */ /* 0x000e620000002100 */
[----:B------:R-:W2:Y:S01]  /*0020*/  LDC.64 R4, c[0x0][0x218] ;  /* 0x00008600ff047b82 */ /* 0x000ea20000000a00 */
[----:B------:R-:W-:-:S07]  /*0030*/  ULDC.64 UR6, c[0x0][0x208] ;  /* 0x0000820000067ab9 */ /* 0x000fce0000000a00 */
[----:B------:R-:W3:Y:S01]  /*0040*/  S2UR UR5, SR_CgaCtaId ;  /* 0x00000000000579c3 */ /* 0x000ee20000008800 */
[----:B------:R-:W-:-:S07]  /*0050*/  UMOV UR4, 0x400 ;  /* 0x0000040000047882 */ /* 0x000fce0000000000 */
[----:B------:R-:W4:Y:S01]  /*0060*/  LDC.64 R10, c[0x0][0x220] ;  /* 0x00008800ff0a7b82 */ /* 0x000f220000000a00 */
[----:B-1----:R-:W-:-:S05]  /*0070*/  IMAD.SHL.U32 R3, R9, 0x4, RZ ;  /* 0x0000000409037824 */ /* 0x002fca00078e00ff */
[----:B------:R-:W-:-:S05]  /*0080*/  LOP3.LUT R2, R3, 0xfc, RZ, 0xc0, !PT ;  /* 0x000000fc03027812 */ /* 0x000fca00078ec0ff */
[----:B--2---:R-:W-:-:S06]  /*0090*/  IMAD.WIDE.U32 R4, R2, 0x4, R4 ;  /* 0x0000000402047825 */ /* 0x004fcc00078e0004 */
[----:B------:R-:W2:Y:S01]  /*00a0*/  LDG.E.EF.128 R4, desc[UR6][R4.64] ;  /* 0x0000000604047981 */ /* 0x000ea2000c0e1d00 */
[----:B---3--:R-:W-:Y:S01]  /*00b0*/  UPRMT UR4, UR5, 0x654, UR4 ;  /* 0x0000065405047896 */ /* 0x008fe20008000004 */
[----:B------:R-:W-:Y:S02]  /*00c0*/  LOP3.LUT R0, R9, 0x3f, RZ, 0xc0, !PT ;  /* 0x0000003f09007812 */ /* 0x000fe400078ec0ff */
[----:B------:R-:W-:Y:S02]  /*00d0*/  SHF.R.U32.HI R21, RZ, 0x2, R9 ;  /* 0x00000002ff157819 */ /* 0x000fe40000011609 */
[----:B------:R-:W-:Y:S02]  /*00e0*/  LOP3.LUT R14, R0, 0x40, RZ, 0xfc, !PT ;  /* 0x00000040000e7812 */ /* 0x000fe400078efcff */
[----:B------:R-:W-:Y:S02]  /*00f0*/  LEA R8, R2, UR4, 0x3 ;  /* 0x0000000402087c11 */ /* 0x000fe4000f8e18ff */
[----:B------:R-:W-:-:S02]  /*0100*/  LOP3.LUT R16, R0, 0x80, RZ, 0xfc, !PT ;  /* 0x0000008000107812 */ /* 0x000fc400078efcff */
[----:B------:R-:W-:Y:S02]  /*0110*/  SHF.R.U32.HI R19, RZ, 0x2, R14 ;  /* 0x00000002ff137819 */ /* 0x000fe4000001160e */
[----:B------:R-:W-:Y:S02]  /*0120*/  LOP3.LUT R15, R0, 0xc0, RZ, 0xfc, !PT ;  /* 0x000000c0000f7812 */ /* 0x000fe400078efcff */
[----:B------:R-:W-:Y:S01]  /*0130*/  SHF.R.U32.HI R13, RZ, 0x2, R16 ;  /* 0x00000002ff0d7819 */ /* 0x000fe20000011610 */
[----:B----4-:R-:W-:Y:S01]  /*0140*/  IMAD.WIDE.U32 R18, R19, 0x8, R10 ;  /* 0x0000000813127825 */ /* 0x010fe200078e000a */
[----:B------:R-:W-:-:S03]  /*0150*/  SGXT.U32 R21, R21, 0x4 ;  /* 0x000000041515781a */ /* 0x000fc60000000000 */
[----:B------:R-:W-:-:S04]  /*0160*/  IMAD.WIDE.U32 R12, R13, 0x8, R10 ;  /* 0x000000080d0c7825 */ /* 0x000fc800078e000a */
[----:B------:R-:W-:Y:S01]  /*0170*/  IMAD.WIDE.U32 R20, R21, 0x8, R10 ;  /* 0x0000000815147825 */ /* 0x000fe200078e000a */
[----:B--2---:R-:W-:Y:S04]  /*0180*/  STS [R8], R4 ;  /* 0x0000000408007388 */ /* 0x004fe80000000800 */
[----:B------:R1:W-:Y:S04]  /*0190*/  STS [R8+0x8], R5 ;  /* 0x0000080508007388 */ /* 0x0003e80000000800 */
[----:B------:R-:W-:Y:S04]  /*01a0*/  STS [R8+0x10], R6 ;  /* 0x0000100608007388 */ /* 0x000fe80000000800 */
[----:B------:R2:W-:Y:S01]  /*01b0*/  STS [R8+0x18], R7 ;  /* 0x0000180708007388 */ /* 0x0005e20000000800 */
[----:B-1----:R-:W-:Y:S01]  /*01c0*/  SHF.R.U32.HI R5, RZ, 0x2, R15 ;  /* 0x00000002ff057819 */ /* 0x002fe2000001160f */
[----:B------:R-:W-:Y:S04]  /*01d0*/  BAR.SYNC.DEFER_BLOCKING 0x0 ;  /* 0x0000000000007b1d */ /* 0x000fe80000010000 */
[----:B------:R-:W-:-:S02]  /*01e0*/  IMAD.WIDE.U32 R4, R5, 0x8, R10 ;  /* 0x0000000805047825 */ /* 0x000fc400078e000a */
[----:B------:R-:W3:Y:S04]  /*01f0*/  LDG.E.EL.64 R18, desc[UR6][R18.64] ;  /* 0x0000000612127981 */ /* 0x000ee8000c2e1b00 */
[----:B------:R-:W4:Y:S04]  /*0200*/  LDG.E.EL.64 R12, desc[UR6][R12.64] ;  /* 0x000000060c0c7981 */ /* 0x000f28000c2e1b00 */
[----:B------:R-:W5:Y:S04]  /*0210*/  LDG.E.EL.64 R10, desc[UR6][R20.64] ;  /* 0x00000006140a7981 */ /* 0x000f68000c2e1b00 */
[----:B------:R-:W2:Y:S01]  /*0220*/  LDG.E.EL.64 R4, desc[UR6][R4.64] ;  /* 0x0000000604047981 */ /* 0x000ea2000c2e1b00 */
[----:B---3--:R-:W-:-:S02]  /*0230*/  SHF.R.U32.HI R25, RZ, 0x1d, R19 ;  /* 0x0000001dff197819 */ /* 0x008fc40000011613 */
[----:B----4-:R-:W-:Y:S02]  /*0240*/  SHF.R.U32.HI R17, RZ, 0x1d, R13 ;  /* 0x0000001dff117819 */ /* 0x010fe4000001160d */
[----:B------:R-:W-:Y:S02]  /*0250*/  LOP3.LUT R25, R25, 0x4, RZ, 0xc0, !PT ;  /* 0x0000000419197812 */ /* 0x000fe400078ec0ff */
[----:B-----5:R-:W-:Y:S02]  /*0260*/  SHF.R.U32.HI R23, RZ, 0x1d, R11 ;  /* 0x0000001dff177819 */ /* 0x020fe4000001160b */
[----:B------:R-:W-:Y:S02]  /*0270*/  LOP3.LUT R17, R17, 0x4, RZ, 0xc0, !PT ;  /* 0x0000000411117812 */ /* 0x000fe400078ec0ff */
[----:B--2---:R-:W-:Y:S02]  /*0280*/  SHF.R.U32.HI R7, RZ, 0x1d, R5 ;  /* 0x0000001dff077819 */ /* 0x004fe40000011605 */
[----:B------:R-:W-:-:S02]  /*0290*/  IADD3 R25, P1, R18, R25, RZ ;  /* 0x0000001912197210 */ /* 0x000fc40007f3e0ff */
[----:B------:R-:W-:Y:S02]  /*02a0*/  LOP3.LUT R23, R23, 0x4, RZ, 0xc0, !PT ;  /* 0x0000000417177812 */ /* 0x000fe400078ec0ff */
[----:B------:R-:W-:Y:S01]  /*02b0*/  LOP3.LUT R7, R7, 0x4, RZ, 0xc0, !PT ;  /* 0x0000000407077812 */ /* 0x000fe200078ec0ff */
[----:B------:R-:W-:Y:S01]  /*02c0*/  IMAD.X R24, RZ, RZ, R19, P1 ;  /* 0x000000ffff187224 */ /* 0x000fe200008e0613 */
[----:B------:R-:W-:Y:S02]  /*02d0*/  IADD3 R26, P0, R12, R17, RZ ;  /* 0x000000110c1a7210 */ /* 0x000fe40007f1e0ff */
[----:B------:R-:W-:Y:S02]  /*02e0*/  IADD3 R23, P1, R10, R23, RZ ;  /* 0x000000170a177210 */ /* 0x000fe40007f3e0ff */
[----:B------:R-:W-:Y:S01]  /*02f0*/  IADD3 R22, P2, R4, R7, RZ ;  /* 0x0000000704167210 */ /* 0x000fe20007f5e0ff */
[----:B------:R-:W-:Y:S01]  /*0300*/  IMAD.X R19, RZ, RZ, R13, P0 ;  /* 0x000000ffff137224 */ /* 0x000fe200000e060d */
[----:B------:R-:W-:Y:S01]  /*0310*/  LOP3.LUT R4, R25, R26, RZ, 0xfc, !PT ;  /* 0x0000001a19047212 */ /* 0x000fe200078efcff */
[----:B------:R-:W-:-:S02]  /*0320*/  IMAD.X R18, RZ, RZ, R11, P1 ;  /* 0x000000ffff127224 */ /* 0x000fc400008e060b */
[----:B------:R-:W-:Y:S01]  /*0330*/  IMAD.X R17, RZ, RZ, R5, P2 ;  /* 0x000000ffff117224 */ /* 0x000fe200010e0605 */
[----:B------:R-:W-:Y:S02]  /*0340*/  LOP3.LUT R4, R4, R23, R22, 0xfe, !PT ;  /* 0x0000001704047212 */ /* 0x000fe400078efe16 */
[----:B------:R-:W-:Y:S02]  /*0350*/  LOP3.LUT R5, R24, R19, RZ, 0xfc, !PT ;  /* 0x0000001318057212 */ /* 0x000fe400078efcff */
[----:B------:R-:W-:Y:S02]  /*0360*/  ISETP.GE.U32.AND P0, PT, R4, 0x4, PT ;  /* 0x000000040400780c */ /* 0x000fe40003f06070 */
[----:B------:R-:W-:-:S04]  /*0370*/  LOP3.LUT R4, R5, R18, R17, 0xfe, !PT ;  /* 0x0000001205047212 */ /* 0x000fc800078efe11 */
[----:B------:R-:W-:-:S13]  /*0380*/  ISETP.GE.U32.AND.EX P0, PT, R4, RZ, PT, P0 ;  /* 0x000000ff0400720c */ /* 0x000fda0003f06100 */
[----:B------:R-:W-:Y:S05]  /*0390*/  @!P0 BRA `(.L_x_0) ;  /* 0x0000000000408947 */ /* 0x000fea0003800000 */
[----:B------:R-:W-:Y:S01]  /*03a0*/  MOV R28, 0x0 ;  /* 0x00000000001c7802 */ /* 0x000fe20000000f00 */
[----:B------:R-:W-:Y:S01]  /*03b0*/  ULDC.64 UR8, c[0x4][0x18] ;  /* 0x0100060000087ab9 */ /* 0x000fe20000000a00 */
[----:B------:R-:W-:Y:S01]  /*03c0*/  ULDC.64 UR10, c[0x4][0x8] ;  /* 0x01000200000a7ab9 */ /* 0x000fe20000000a00 */
[----:B------:R-:W-:Y:S02]  /*03d0*/  IMAD.U32 R4, RZ, RZ, UR8 ;  /* 0x00000008ff047e24 */ /* 0x000fe4000f8e00ff */
[----:B------:R-:W-:Y:S01]  /*03e0*/  IMAD.U32 R5, RZ, RZ, UR9 ;  /* 0x00000009ff057e24 */ /* 0x000fe2000f8e00ff */
[----:B------:R-:W1:Y:S01]  /*03f0*/  LDC.64 R28, c[0x4][R28] ;  /* 0x010000001c1c7b82 */ /* 0x000e620000000a00 */
[----:B------:R-:W-:Y:S01]  /*0400*/  ULDC.64 UR8, c[0x4][0x10] ;  /* 0x0100040000087ab9 */ /* 0x000fe20000000a00 */
[----:B------:R-:W-:Y:S02]  /*0410*/  IMAD.U32 R10, RZ, RZ, UR10 ;  /* 0x0000000aff0a7e24 */ /* 0x000fe4000f8e00ff */
[----:B------:R-:W-:-:S02]  /*0420*/  IMAD.U32 R6, RZ, RZ, UR8 ;  /* 0x00000008ff067e24 */ /* 0x000fc4000f8e00ff */
[----:B------:R-:W-:Y:S02]  /*0430*/  IMAD.U32 R7, RZ, RZ, UR9 ;  /* 0x00000009ff077e24 */ /* 0x000fe4000f8e00ff */
[----:B------:R-:W-:Y:S02]  /*0440*/  IMAD.U32 R11, RZ, RZ, UR11 ;  /* 0x0000000bff0b7e24 */ /* 0x000fe4000f8e00ff */
[----:B------:R-:W-:Y:S02]  /*0450*/  IMAD.MOV.U32 R8, RZ, RZ, 0x27 ;  /* 0x00000027ff087424 */ /* 0x000fe400078e00ff */
[----:B------:R-:W-:Y:S02]  /*0460*/  IMAD.MOV.U32 R12, RZ, RZ, 0x1 ;  /* 0x00000001ff0c7424 */ /* 0x000fe400078e00ff */
[----:B------:R-:W-:-:S07]  /*0470*/  IMAD.MOV.U32 R13, RZ, RZ, RZ ;  /* 0x000000ffff0d7224 */ /* 0x000fce00078e00ff */
[----:B------:R-:W-:-:S07]  /*0480*/  LEPC R20, `(.L_x_0) ;  /* 0x000000001014794e */ /* 0x000fce0000000000 */
[----:B01----:R-:W-:Y:S05]  /*0490*/  CALL.ABS.NOINC R28 ;  /* 0x000000001c007343 */ /* 0x003fea0003c00000 */
.L_x_0:
[----:B------:R-:W-:Y:S02]  /*04a0*/  LEA R12, R14, UR4, 0x3 ;  /* 0x000000040e0c7c11 */ /* 0x000fe4000f8e18ff */
[----:B------:R-:W-:Y:S02]  /*04b0*/  LEA R8, R16, UR4, 0x3 ;  /* 0x0000000410087c11 */ /* 0x000fe4000f8e18ff */
[----:B------:R-:W-:Y:S02]  /*04c0*/  LEA R14, R15, UR4, 0x3 ;  /* 0x000000040f0e7c11 */ /* 0x000fe4000f8e18ff */
[----:B------:R-:W-:Y:S01]  /*04d0*/  LEA R16, R0, UR4, 0x3 ;  /* 0x0000000400107c11 */ /* 0x000fe2000f8e18ff */
[----:B------:R1:W-:Y:S01]  /*04e0*/  LDS R15, [R12] ;  /* 0x000000000c0f7984 */ /* 0x0003e20000000800 */
[----:B------:R-:W-:-:S03]  /*04f0*/  LOP3.LUT R22, R22, 0xc, R3, 0xf8, !PT ;  /* 0x0000000c16167812 */ /* 0x000fc600078ef803 */
[----:B------:R-:W-:Y:S04]  /*0500*/  LDS R8, [R8] ;  /* 0x0000000008087984 */ /* 0x000fe80000000800 */
[----:B------:R-:W2:Y:S04]  /*0510*/  LDS R14, [R14] ;  /* 0x000000000e0e7984 */ /* 0x000ea80000000800 */
[----:B------:R-:W3:Y:S01]  /*0520*/  LDS R16, [R16] ;  /* 0x0000000010107984 */ /* 0x000ee20000000800 */
[----:B------:R-:W-:Y:S05]  /*0530*/  WARPSYNC.ALL ;  /* 0x0000000000007948 */ /* 0x000fea0003800000 */
[----:B------:R-:W-:Y:S06]  /*0540*/  BAR.SYNC.DEFER_BLOCKING 0x0 ;  /* 0x0000000000007b1d */ /* 0x000fec0000010000 */
[----:B------:R-:W-:-:S02]  /*0550*/  ULDC.64 UR8, c[0x0][0x228] ;  /* 0x00008a0000087ab9 */ /* 0x000fc40000000a00 */
[----:B------:R-:W-:Y:S02]  /*0560*/  LEA R4, P2, R23, UR8, 0x2 ;  /* 0x0000000817047c11 */ /* 0x000fe4000f8410ff */
[C---:B------:R-:W-:Y:S02]  /*0570*/  LEA R6, P0, R26.reuse, UR8, 0x2 ;  /* 0x000000081a067c11 */ /* 0x040fe4000f8010ff */
[----:B------:R-:W-:Y:S02]  /*0580*/  LEA R10, P1, R25, UR8, 0x2 ;  /* 0x00000008190a7c11 */ /* 0x000fe4000f8210ff */
[----:B------:R-:W-:Y:S02]  /*0590*/  LEA.HI.X R5, R23, UR9, R18, 0x2, P2 ;  /* 0x0000000917057c11 */ /* 0x000fe400090f1412 */
[----:B------:R-:W-:Y:S02]  /*05a0*/  LEA.HI.X R7, R26, UR9, R19, 0x2, P0 ;  /* 0x000000091a077c11 */ /* 0x000fe400080f1413 */
[----:B-1----:R-:W-:-:S02]  /*05b0*/  LEA R12, P2, R22, UR8, 0x2 ;  /* 0x00000008160c7c11 */ /* 0x002fc4000f8410ff */
[----:B------:R-:W-:Y:S02]  /*05c0*/  LEA.HI.X R11, R25, UR9, R24, 0x2, P1 ;  /* 0x00000009190b7c11 */ /* 0x000fe400088f1418 */
[----:B------:R-:W-:Y:S02]  /*05d0*/  LOP3.LUT R19, R3, 0xc, RZ, 0xc0, !PT ;  /* 0x0000000c03137812 */ /* 0x000fe400078ec0ff */
[----:B------:R-:W-:Y:S01]  /*05e0*/  LEA.HI.X R13, R22, UR9, R17, 0x2, P2 ;  /* 0x00000009160d7c11 */ /* 0x000fe200090f1411 */
[----:B------:R-:W-:Y:S02]  /*05f0*/  ULDC.64 UR8, c[0x0][0x230] ;  /* 0x00008c0000087ab9 */ /* 0x000fe40000000a00 */
[----:B------:R-:W-:-:S03]  /*0600*/  IMAD.WIDE.U32 R4, R19, 0x4, R4 ;  /* 0x0000000413047825 */ /* 0x000fc600078e0004 */
[----:B------:R-:W2:Y:S01]  /*0610*/  LDG.E.EL R13, desc[UR6][R12.64] ;  /* 0x000000060c0d7981 */ /* 0x000ea2000c2e1900 */
[----:B------:R-:W-:-:S03]  /*0620*/  IMAD.WIDE.U32 R10, R19, 0x4, R10 ;  /* 0x00000004130a7825 */ /* 0x000fc600078e000a */
[----:B------:R1:W3:Y:S01]  /*0630*/  LDG.E.EL R5, desc[UR6][R4.64] ;  /* 0x0000000604057981 */ /* 0x0002e2000c2e1900 */
[----:B------:R-:W-:-:S03]  /*0640*/  IMAD.WIDE.U32 R6, R19, 0x4, R6 ;  /* 0x0000000413067825 */ /* 0x000fc600078e0006 */
[----:B------:R-:W4:Y:S04]  /*0650*/  LDG.E.EL R10, desc[UR6][R10.64] ;  /* 0x000000060a0a7981 */ /* 0x000f28000c2e1900 */
[----:B------:R-:W5:Y:S01]  /*0660*/  LDG.E.EL R7, desc[UR6][R6.64] ;  /* 0x0000000606077981 */ /* 0x000f62000c2e1900 */
[----:B------:R-:W-:-:S05]  /*0670*/  LEA R18, P0, R2, UR8, 0x2 ;  /* 0x0000000802127c11 */ /* 0x000fca000f8010ff */
[----:B------:R-:W-:Y:S01]  /*0680*/  IMAD.X R19, RZ, RZ, UR9, P0 ;  /* 0x00000009ff137e24 */ /* 0x000fe200080e06ff */
[----:B------:R-:W-:Y:S02]  /*0690*/  LEA R23, R0, UR4, 0x2 ;  /* 0x0000000400177c11 */ /* 0x000fe4000f8e10ff */
[----:B-1----:R-:W-:Y:S01]  /*06a0*/  LEA R4, R2, UR4, 0x2 ;  /* 0x0000000402047c11 */ /* 0x002fe2000f8e10ff */
[----:B------:R-:W-:Y:S01]  /*06b0*/  BAR.SYNC.DEFER_BLOCKING 0x0 ;  /* 0x0000000000007b1d */ /* 0x000fe20000010000 */
[C---:B------:R-:W-:Y:S02]  /*06c0*/  LOP3.LUT P0, RZ, R9.reuse, 0x1f, RZ, 0xc0, !PT ;  /* 0x0000001f09ff7812 */ /* 0x040fe4000780c0ff */
[----:B------:R-:W-:Y:S01]  /*06d0*/  ISETP.GE.AND P1, PT, R9, 0x2, PT ;  /* 0x000000020900780c */ /* 0x000fe20003f26270 */
[----:B--2---:R-:W-:Y:S01]  /*06e0*/  FADD R17, -R14, R13 ;  /* 0x0000000d0e117221 */ /* 0x004fe20000000100 */
[----:B---3--:R-:W-:Y:S01]  /*06f0*/  FADD R21, -R16, R5 ;  /* 0x0000000510157221 */ /* 0x008fe20000000100 */
[C---:B----4-:R-:W-:Y:S01]  /*0700*/  FADD R20, -R15.reuse, R10 ;  /* 0x0000000a0f147221 */ /* 0x050fe20000000100 */
[----:B-----5:R-:W-:Y:S01]  /*0710*/  FADD R13, -R8, R7 ;  /* 0x00000007080d7221 */ /* 0x020fe20000000100 */
[----:B------:R-:W-:Y:S01]  /*0720*/  FADD R14, R14, R17 ;  /* 0x000000110e0e7221 */ /* 0x000fe20000000000 */
[----:B------:R-:W-:Y:S01]  /*0730*/  FADD R16, R16, R21 ;  /* 0x0000001510107221 */ /* 0x000fe20000000000 */
[----:B------:R-:W-:Y:S01]  /*0740*/  FADD R15, R15, R20 ;  /* 0x000000140f0f7221 */ /* 0x000fe20000000000 */
[----:B------:R-:W-:-:S02]  /*0750*/  FADD R8, R8, R13 ;  /* 0x0000000d08087221 */ /* 0x000fc40000000000 */
[----:B------:R-:W-:Y:S04]  /*0760*/  STS [R23+0x300], R14 ;  /* 0x0003000e17007388 */ /* 0x000fe80000000800 */
[----:B------:R-:W-:Y:S04]  /*0770*/  STS [R23], R16 ;  /* 0x0000001017007388 */ /* 0x000fe80000000800 */
[----:B------:R-:W-:Y:S04]  /*0780*/  STS [R23+0x100], R15 ;  /* 0x0001000f17007388 */ /* 0x000fe80000000800 */
[----:B------:R-:W-:Y:S01]  /*0790*/  STS [R23+0x200], R8 ;  /* 0x0002000817007388 */ /* 0x000fe20000000800 */
[----:B------:R-:W-:Y:S06]  /*07a0*/  BAR.SYNC.DEFER_BLOCKING 0x0 ;  /* 0x0000000000007b1d */ /* 0x000fec0000010000 */
[----:B------:R-:W1:Y:S01]  /*07b0*/  LDS.128 R4, [R4] ;  /* 0x0000000004047984 */ /* 0x000e620000000c00 */
[----:B------:R-:W-:-:S04]  /*07c0*/  FMUL R20, R20, R20 ;  /* 0x0000001414147220 */ /* 0x000fc80000400000 */
[----:B------:R-:W-:-:S04]  /*07d0*/  FFMA R20, R21, R21, R20 ;  /* 0x0000001515147223 */ /* 0x000fc80000000014 */
[----:B------:R-:W-:-:S04]  /*07e0*/  FFMA R20, R13, R13, R20 ;  /* 0x0000000d0d147223 */ /* 0x000fc80000000014 */
[----:B------:R-:W-:Y:S01]  /*07f0*/  FFMA R20, R17, R17, R20 ;  /* 0x0000001111147223 */ /* 0x000fe20000000014 */
[----:B-1----:R-:W-:Y:S01]  /*0800*/  STG.E.128 desc[UR6][R18.64], R4 ;  /* 0x0000000412007986 */ /* 0x002fe2000c101d06 */
[----:B------:R-:W-:Y:S06]  /*0810*/  BAR.SYNC.DEFER_BLOCKING 0x0 ;  /* 0x0000000000007b1d */ /* 0x000fec0000010000 */
[----:B------:R-:W1:Y:S02]  /*0820*/  SHFL.BFLY PT, R11, R20, 0x10, 0x1f ;  /* 0x0e001f00140b7f89 */ /* 0x000e6400000e0000 */
[----:B-1----:R-:W-:-:S05]  /*0830*/  FADD R11, R20, R11 ;  /* 0x0000000b140b7221 */ /* 0x002fca0000000000 */
[----:B------:R-:W1:Y:S02]  /*0840*/  SHFL.BFLY PT, R8, R11, 0x8, 0x1f ;  /* 0x0d001f000b087f89 */ /* 0x000e6400000e0000 */
[----:B-1----:R-:W-:-:S05]  /*0850*/  FADD R8, R11, R8 ;  /* 0x000000080b087221 */ /* 0x002fca0000000000 */
[----:B------:R-:W1:Y:S02]  /*0860*/  SHFL.BFLY PT, R13, R8, 0x4, 0x1f ;  /* 0x0c801f00080d7f89 */ /* 0x000e6400000e0000 */
[----:B-1----:R-:W-:-:S05]  /*0870*/  FADD R13, R8, R13 ;  /* 0x0000000d080d7221 */ /* 0x002fca0000000000 */
[----:B------:R-:W1:Y:S02]  /*0880*/  SHFL.BFLY PT, R10, R13, 0x2, 0x1f ;  /* 0x0c401f000d0a7f89 */ /* 0x000e6400000e0000 */
[----:B-1----:R-:W-:-:S05]  /*0890*/  FADD R10, R13, R10 ;  /* 0x0000000a0d0a7221 */ /* 0x002fca0000000000 */
[----:B------:R-:W1:Y:S01]  /*08a0*/  SHFL.BFLY PT, R15, R10, 0x1, 0x1f ;  /* 0x0c201f000a0f7f89 */ /* 0x000e6200000e0000 */
[----:B------:R-:W-:-:S04]  /*08b0*/  SHF.R.U32.HI R4, RZ, 0x3, R9 ;  /* 0x00000003ff047819 */ /* 0x000fc80000011609 */
[----:B------:R-:W-:Y:S01]  /*08c0*/  LOP3.LUT R4, R4, 0x4, RZ, 0xc0, !PT ;  /* 0x0000000404047812 */ /* 0x000fe200078ec0ff */
[----:B-1----:R-:W-:-:S05]  /*08d0*/  FADD R15, R10, R15 ;  /* 0x0000000f0a0f7221 */ /* 0x002fca0000000000 */
[----:B------:R-:W-:Y:S01]  /*08e0*/  @!P0 STS [R4+UR4], R15 ;  /* 0x0000000f04008988 */ /* 0x000fe20008000804 */
[----:B------:R-:W-:Y:S06]  /*08f0*/  BAR.SYNC.DEFER_BLOCKING 0x0 ;  /* 0x0000000000007b1d */ /* 0x000fec0000010000 */
[----:B------:R-:W1:Y:S01]  /*0900*/  @!P1 LDS R2, [R3+UR4] ;  /* 0x0000000403029984 */ /* 0x000e620008000800 */
[----:B------:R-:W-:-:S04]  /*0910*/  LOP3.LUT R6, R9, 0x1, RZ, 0xc0, !PT ;  /* 0x0000000109067812 */ /* 0x000fc800078ec0ff */
[----:B------:R-:W-:-:S04]  /*0920*/  ISETP.NE.U32.AND P0, PT, R6, 0x1, PT ;  /* 0x000000010600780c */ /* 0x000fc80003f05070 */
[----:B------:R-:W-:Y:S01]  /*0930*/  ISETP.LT.AND P0, PT, R9, 0x2, P0 ;  /* 0x000000020900780c */ /* 0x000fe20000701270 */
[----:B-1----:R-:W1:Y:S02]  /*0940*/  SHFL.BFLY PT, R5, R2, 0x1, 0x1f ;  /* 0x0c201f0002057f89 */ /* 0x002e6400000e0000 */
[----:B-1----:R-:W-:-:S10]  /*0950*/  FADD R6, R2, R5 ;  /* 0x0000000502067221 */ /* 0x002fd40000000000 */
[----:B------:R1:W-:Y:S01]  /*0960*/  @P0 STS [R3+UR4], R6 ;  /* 0x0000000603000988 */ /* 0x0003e20008000804 */
[----:B------:R-:W-:Y:S01]  /*0970*/  BAR.SYNC.DEFER_BLOCKING 0x0 ;  /* 0x0000000000007b1d */ /* 0x000fe20000010000 */
[----:B------:R-:W-:-:S05]  /*0980*/  ISETP.NE.AND P0, PT, R0, RZ, PT ;  /* 0x000000ff0000720c */ /* 0x000fca0003f05270 */
[----:B------:R-:W2:Y:S02]  /*0990*/  LDS R5, [UR4] ;  /* 0x00000004ff057984 */ /* 0x000ea40008000800 */
[----:B------:R-:W-:Y:S06]  /*09a0*/  BAR.SYNC.DEFER_BLOCKING 0x0 ;  /* 0x0000000000007b1d */ /* 0x000fec0000010000 */
[----:B-1----:R-:W-:Y:S05]  /*09b0*/  @P0 EXIT ;  /* 0x000000000000094d */ /* 0x002fea0003800000 */
[----:B------:R-:W0:Y:S01]  /*09c0*/  LDC.64 R2, c[0x0][0x210] ;  /* 0x00008400ff027b82 */ /* 0x000e220000000a00 */
[----:B--2---:R-:W-:-:S05]  /*09d0*/  FMUL R5, R5, 0.00390625 ;  /* 0x3b80000005057820 */ /* 0x004fca0000400000 */
[----:B0-----:R-:W-:Y:S01]  /*09e0*/  STG.E desc[UR6][R2.64], R5 ;  /* 0x0000000502007986 */ /* 0x001fe2000c101906 */
[----:B------:R-:W-:Y:S05]  /*09f0*/  EXIT ;  /* 0x000000000000794d */ /* 0x000fea0003800000 */
.L_x_1:
[----:B------:R-:W-:-:S00]  /*0a00*/  BRA `(.L_x_1) ;  /* 0xfffffffc00fc7947 */ /* 0x000fc0000383ffff */
[----:B------:R-:W-:-:S00]  /*0a10*/  NOP ;  /* 0x0000000000007918 */ /* 0x000fc00000000000 */
        /* <DEDUP_REMOVED lines=14> */
.L_x_2:


//--------------------- .nv.global.init           --------------------------
	.section	.nv.global.init,"aw",@progbits
.nv.global.init:
	.type		assertFunc_0,@object
	.size		assertFunc_0,(assertMessage_0 - assertFunc_0)
assertFunc_0:
        /*0000*/ 	.byte	0x75, 0x6e, 0x6b, 0x6e, 0x6f, 0x77, 0x6e, 0x00
	.type		assertMessage_0,@object
	.size		assertMessage_0,(assertFile_0 - assertMessage_0)
assertMessage_0:
        /*0008*/ 	.byte	0x69, 0x6e, 0x64, 0x65, 0x78, 0x20, 0x6f, 0x75, 0x74, 0x20, 0x6f, 0x66, 0x20, 0x62, 0x6f, 0x75
        /*0018*/ 	.byte	0x6e, 0x64, 0x73, 0x3a, 0x20, 0x30, 0x20, 0x3c, 0x3d, 0x20, 0x74, 0x6d, 0x70, 0x35, 0x20, 0x3c
        /*0028*/ 	.byte	0x20, 0x34, 0x00
	.type		assertFile_0,@object
	.size		assertFile_0,(.L_1 - assertFile_0)
assertFile_0:
        /*002b*/ 	.byte	0x69, 0x6e, 0x64, 0x75, 0x63, 0x74, 0x6f, 0x72, 0x5f, 0x63, 0x61, 0x63, 0x68, 0x65, 0x2f, 0x79
        /*003b*/ 	.byte	0x6e, 0x2f, 0x63, 0x79, 0x6e, 0x73, 0x37, 0x6a, 0x69, 0x67, 0x78, 0x61, 0x36, 0x70, 0x67, 0x75
        /*004b*/ 	.byte	0x73, 0x7a, 0x67, 0x65, 0x37, 0x6c, 0x78, 0x79, 0x75, 0x33, 0x6c, 0x66, 0x78, 0x74, 0x68, 0x61
        /*005b*/ 	.byte	0x6d, 0x7a, 0x62, 0x6d, 0x70, 0x69, 0x61, 0x73, 0x75, 0x7a, 0x6c, 0x6f, 0x6b, 0x65, 0x72, 0x77
        /*006b*/ 	.byte	0x67, 0x72, 0x35, 0x7a, 0x79, 0x62, 0x2e, 0x70, 0x79, 0x00
.L_1:


//--------------------- .nv.shared.triton_red_fused_add_embedding_mean_pow_sub_3 --------------------------
	.section	.nv.shared.triton_red_fused_add_embedding_mean_pow_sub_3,"aw",@nobits
	.sectionflags	@""
	.align	16
	.zero		1024


//--------------------- .nv.constant0.triton_red_fused_add_embedding_mean_pow_sub_3 --------------------------
	.section	.nv.constant0.triton_red_fused_add_embedding_mean_pow_sub_3,"a",@progbits
	.sectionflags	@""
	.align	4
.nv.constant0.triton_red_fused_add_embedding_mean_pow_sub_3:
	.zero		572


//--------------------- SYMBOLS --------------------------

	.type		__assertfail,@function
